//
// Generated by NVIDIA NVVM Compiler
//
// Compiler Build ID: CL-36424714
// Cuda compilation tools, release 13.0, V13.0.88
// Based on NVVM 20.0.0
//

.version 9.0
.target sm_100
.address_size 64

	// .globl	_ZN7gunrock4util11markSegmentEPiS1_i

.visible .entry _ZN7gunrock4util11markSegmentEPiS1_i(
	.param .u64 .ptr .align 1 _ZN7gunrock4util11markSegmentEPiS1_i_param_0,
	.param .u64 .ptr .align 1 _ZN7gunrock4util11markSegmentEPiS1_i_param_1,
	.param .u32 _ZN7gunrock4util11markSegmentEPiS1_i_param_2
)
{
	.reg .pred 	%p<12>;
	.reg .b32 	%r<58>;
	.reg .b64 	%rd<18>;

	ld.param.u64 	%rd3, [_ZN7gunrock4util11markSegmentEPiS1_i_param_0];
	ld.param.u64 	%rd4, [_ZN7gunrock4util11markSegmentEPiS1_i_param_1];
	ld.param.u32 	%r20, [_ZN7gunrock4util11markSegmentEPiS1_i_param_2];
	cvta.to.global.u64 	%rd1, %rd3;
	cvta.to.global.u64 	%rd2, %rd4;
	mov.u32 	%r21, %nctaid.x;
	mov.u32 	%r22, %ntid.x;
	mul.lo.s32 	%r1, %r21, %r22;
	mov.u32 	%r23, %ctaid.x;
	mul.lo.s32 	%r2, %r23, %r22;
	mov.u32 	%r3, %tid.x;
	add.s32 	%r4, %r3, 1;
	add.s32 	%r55, %r4, %r2;
	add.s32 	%r6, %r20, -1;
	setp.ge.s32 	%p1, %r55, %r6;
	@%p1 bra 	$L__BB0_8;
	add.s32 	%r24, %r1, %r2;
	add.s32 	%r25, %r4, %r24;
	max.s32 	%r26, %r25, %r6;
	not.b32 	%r27, %r24;
	add.s32 	%r28, %r26, %r27;
	sub.s32 	%r29, %r28, %r3;
	setp.ne.s32 	%p2, %r29, 0;
	selp.u32 	%r30, 1, 0, %p2;
	selp.s32 	%r31, -1, 0, %p2;
	add.s32 	%r32, %r29, %r31;
	div.u32 	%r33, %r32, %r1;
	add.s32 	%r7, %r33, %r30;
	and.b32  	%r34, %r7, 3;
	setp.eq.s32 	%p3, %r34, 3;
	@%p3 bra 	$L__BB0_5;
	add.s32 	%r54, %r3, %r2;
	add.s32 	%r35, %r7, 1;
	and.b32  	%r36, %r35, 3;
	neg.s32 	%r53, %r36;
$L__BB0_3:
	.pragma "nounroll";
	mul.wide.s32 	%rd5, %r55, 4;
	add.s64 	%rd6, %rd1, %rd5;
	add.s64 	%rd7, %rd2, %rd5;
	ld.global.u32 	%r37, [%rd7];
	ld.global.u32 	%r38, [%rd7+-4];
	setp.ne.s32 	%p4, %r37, %r38;
	selp.u32 	%r39, 1, 0, %p4;
	st.global.u32 	[%rd6], %r39;
	add.s32 	%r55, %r55, %r1;
	add.s32 	%r54, %r54, %r1;
	add.s32 	%r53, %r53, 1;
	setp.ne.s32 	%p5, %r53, 0;
	@%p5 bra 	$L__BB0_3;
	add.s32 	%r55, %r54, 1;
$L__BB0_5:
	setp.lt.u32 	%p6, %r7, 3;
	@%p6 bra 	$L__BB0_8;
	mul.wide.s32 	%rd11, %r1, 4;
	shl.b32 	%r52, %r1, 2;
$L__BB0_7:
	mul.wide.s32 	%rd8, %r55, 4;
	add.s64 	%rd9, %rd2, %rd8;
	ld.global.u32 	%r40, [%rd9];
	ld.global.u32 	%r41, [%rd9+-4];
	setp.ne.s32 	%p7, %r40, %r41;
	selp.u32 	%r42, 1, 0, %p7;
	add.s64 	%rd10, %rd1, %rd8;
	st.global.u32 	[%rd10], %r42;
	add.s64 	%rd12, %rd9, %rd11;
	ld.global.u32 	%r43, [%rd12];
	ld.global.u32 	%r44, [%rd12+-4];
	setp.ne.s32 	%p8, %r43, %r44;
	selp.u32 	%r45, 1, 0, %p8;
	add.s64 	%rd13, %rd10, %rd11;
	st.global.u32 	[%rd13], %r45;
	add.s64 	%rd14, %rd12, %rd11;
	ld.global.u32 	%r46, [%rd14];
	ld.global.u32 	%r47, [%rd14+-4];
	setp.ne.s32 	%p9, %r46, %r47;
	selp.u32 	%r48, 1, 0, %p9;
	add.s64 	%rd15, %rd13, %rd11;
	st.global.u32 	[%rd15], %r48;
	add.s64 	%rd16, %rd14, %rd11;
	ld.global.u32 	%r49, [%rd16];
	ld.global.u32 	%r50, [%rd16+-4];
	setp.ne.s32 	%p10, %r49, %r50;
	selp.u32 	%r51, 1, 0, %p10;
	add.s64 	%rd17, %rd15, %rd11;
	st.global.u32 	[%rd17], %r51;
	add.s32 	%r55, %r52, %r55;
	setp.lt.s32 	%p11, %r55, %r6;
	@%p11 bra 	$L__BB0_7;
$L__BB0_8:
	ret;

}


// ===== COMPILED SASS (sm_100) =====

	.target	sm_100

	.elftype	@"ET_EXEC"


//--------------------- .note.nv.tkinfo           --------------------------
	.section	.note.nv.tkinfo,"",@"SHT_NOTE"
	.sectionflags	@"SHF_NOTE_NV_TKINFO"
	.tkinfo
        /*0018*/ 	.word	0x00000002
        /*0030*/ 	.string	""
        /*0030*/ 	.string	"ptxas"
        /*0030*/ 	.string	"Cuda compilation tools, release 13.0, V13.0.88"
        /*0030*/ 	.string	"Build cuda_13.0.r13.0/compiler.36424714_0"
        /*0030*/ 	.string	"-arch sm_100 -m 64 "



//--------------------- .note.nv.cuinfo           --------------------------
	.section	.note.nv.cuinfo,"",@"SHT_NOTE"
	.sectionflags	@"SHF_NOTE_NV_CUINFO"
        /*0018*/ 	.short	0x0002
        /*001a*/ 	.short	0x0064
        /*001c*/ 	.short	0x0082
	.zero		2


//--------------------- .nv.info                  --------------------------
	.section	.nv.info,"",@"SHT_CUDA_INFO"
	.align	4


	//----- nvinfo : EIATTR_REGCOUNT
	.align		4
        /*0000*/ 	.byte	0x04, 0x2f
        /*0002*/ 	.short	(.L_1 - .L_0)
	.align		4
.L_0:
        /*0004*/ 	.word	index@(_ZN7gunrock4util11markSegmentEPiS1_i)
        /*0008*/ 	.word	0x00000014


	//----- nvinfo : EIATTR_FRAME_SIZE
	.align		4
.L_1:
        /*000c*/ 	.byte	0x04, 0x11
        /*000e*/ 	.short	(.L_3 - .L_2)
	.align		4
.L_2:
        /*0010*/ 	.word	index@(_ZN7gunrock4util11markSegmentEPiS1_i)
        /*0014*/ 	.word	0x00000000


	//----- nvinfo : EIATTR_MIN_STACK_SIZE
	.align		4
.L_3:
        /*0018*/ 	.byte	0x04, 0x12
        /*001a*/ 	.short	(.L_5 - .L_4)
	.align		4
.L_4:
        /*001c*/ 	.word	index@(_ZN7gunrock4util11markSegmentEPiS1_i)
        /*0020*/ 	.word	0x00000000
.L_5:


//--------------------- .nv.compat                --------------------------
	.section	.nv.compat,"",@"SHT_CUDA_COMPAT_INFO"
	.align	4
        /*0000*/ 	.byte	0x02, 0x09, 0x00, 0x00, 0x02, 0x02, 0x01, 0x00, 0x02, 0x05, 0x05, 0x00, 0x03, 0x07, 0x01, 0x01
        /*0010*/ 	.byte	0x02, 0x03, 0x00, 0x00, 0x02, 0x06, 0x01, 0x00, 0x04, 0x0b, 0x08, 0x00, 0x09, 0x00, 0x00, 0x00
        /*0020*/ 	.byte	0x00, 0x00, 0x00, 0x00


//--------------------- .nv.info._ZN7gunrock4util11markSegmentEPiS1_i --------------------------
	.section	.nv.info._ZN7gunrock4util11markSegmentEPiS1_i,"",@"SHT_CUDA_INFO"
	.sectionflags	@""
	.align	4


	//----- nvinfo : EIATTR_CUDA_API_VERSION
	.align		4
        /*0000*/ 	.byte	0x04, 0x37
        /*0002*/ 	.short	(.L_7 - .L_6)
.L_6:
        /*0004*/ 	.word	0x00000082


	//----- nvinfo : EIATTR_KPARAM_INFO
	.align		4
.L_7:
        /*0008*/ 	.byte	0x04, 0x17
        /*000a*/ 	.short	(.L_9 - .L_8)
.L_8:
        /*000c*/ 	.word	0x00000000
        /*0010*/ 	.short	0x0002
        /*0012*/ 	.short	0x0010
        /*0014*/ 	.byte	0x00, 0xf0, 0x11, 0x00


	//----- nvinfo : EIATTR_KPARAM_INFO
	.align		4
.L_9:
        /*0018*/ 	.byte	0x04, 0x17
        /*001a*/ 	.short	(.L_11 - .L_10)
.L_10:
        /*001c*/ 	.word	0x00000000
        /*0020*/ 	.short	0x0001
        /*0022*/ 	.short	0x0008
        /*0024*/ 	.byte	0x00, 0xf5, 0x21, 0x00


	//----- nvinfo : EIATTR_KPARAM_INFO
	.align		4
.L_11:
        /*0028*/ 	.byte	0x04, 0x17
        /*002a*/ 	.short	(.L_13 - .L_12)
.L_12:
        /*002c*/ 	.word	0x00000000
        /*0030*/ 	.short	0x0000
        /*0032*/ 	.short	0x0000
        /*0034*/ 	.byte	0x00, 0xf5, 0x21, 0x00


	//----- nvinfo : EIATTR_SPARSE_MMA_MASK
	.align		4
.L_13:
        /*0038*/ 	.byte	0x03, 0x50
        /*003a*/ 	.short	0x0000


	//----- nvinfo : EIATTR_MAXREG_COUNT
	.align		4
        /*003c*/ 	.byte	0x03, 0x1b
        /*003e*/ 	.short	0x00ff


	//----- nvinfo : EIATTR_MERCURY_ISA_VERSION
	.align		4
        /*0040*/ 	.byte	0x03, 0x5f
        /*0042*/ 	.short	0x0101


	//----- nvinfo : EIATTR_VRC_CTA_INIT_COUNT
	.align		4
        /*0044*/ 	.byte	0x02, 0x4a
	.zero		1
	.zero		1


	//----- nvinfo : EIATTR_EXIT_INSTR_OFFSETS
	.align		4
        /*0048*/ 	.byte	0x04, 0x1c
        /*004a*/ 	.short	(.L_15 - .L_14)


	//   ....[0]....
.L_14:
        /*004c*/ 	.word	0x000000b0


	//   ....[1]....
        /*0050*/ 	.word	0x00000460


	//   ....[2]....
        /*0054*/ 	.word	0x00000680


	//----- nvinfo : EIATTR_CRS_STACK_SIZE
	.align		4
.L_15:
        /*0058*/ 	.byte	0x04, 0x1e
        /*005a*/ 	.short	(.L_17 - .L_16)
.L_16:
        /*005c*/ 	.word	0x00000000


	//----- nvinfo : EIATTR_CBANK_PARAM_SIZE
	.align		4
.L_17:
        /*0060*/ 	.byte	0x03, 0x19
        /*0062*/ 	.short	0x0014


	//----- nvinfo : EIATTR_PARAM_CBANK
	.align		4
        /*0064*/ 	.byte	0x04, 0x0a
        /*0066*/ 	.short	(.L_19 - .L_18)
	.align		4
.L_18:
        /*0068*/ 	.word	index@(.nv.constant0._ZN7gunrock4util11markSegmentEPiS1_i)
        /*006c*/ 	.short	0x0380
        /*006e*/ 	.short	0x0014


	//----- nvinfo : EIATTR_SW_WAR
	.align		4
.L_19:
        /*0070*/ 	.byte	0x04, 0x36
        /*0072*/ 	.short	(.L_21 - .L_20)
.L_20:
        /*0074*/ 	.word	0x00000008
.L_21:


//--------------------- .nv.callgraph             --------------------------
	.section	.nv.callgraph,"",@"SHT_CUDA_CALLGRAPH"
	.align	4
	.sectionentsize	8
	.align		4
        /*0000*/ 	.word	0x00000000
	.align		4
        /*0004*/ 	.word	0xffffffff
	.align		4
        /*0008*/ 	.word	0x00000000
	.align		4
        /*000c*/ 	.word	0xfffffffe
	.align		4
        /*0010*/ 	.word	0x00000000
	.align		4
        /*0014*/ 	.word	0xfffffffd
	.align		4
        /*0018*/ 	.word	0x00000000
	.align		4
        /*001c*/ 	.word	0xfffffffc


//--------------------- .text._ZN7gunrock4util11markSegmentEPiS1_i --------------------------
	.section	.text._ZN7gunrock4util11markSegmentEPiS1_i,"ax",@progbits
	.align	128
        .global         _ZN7gunrock4util11markSegmentEPiS1_i
        .type           _ZN7gunrock4util11markSegmentEPiS1_i,@function
        .size           _ZN7gunrock4util11markSegmentEPiS1_i,(.L_x_6 - _ZN7gunrock4util11markSegmentEPiS1_i)
        .other          _ZN7gunrock4util11markSegmentEPiS1_i,@"STO_CUDA_ENTRY STV_DEFAULT"
_ZN7gunrock4util11markSegmentEPiS1_i:
.text._ZN7gunrock4util11markSegmentEPiS1_i:
[----:B------:R-:W-:Y:S01]  /*0000*/  LDC R1, c[0x0][0x37c] ;  /* 0x0000df00ff017b82 */ /* 0x000fe20000000800 */
[----:B------:R-:W0:Y:S01]  /*0010*/  S2R R9, SR_TID.X ;  /* 0x0000000000097919 */ /* 0x000e220000002100 */
[----:B------:R-:W1:Y:S06]  /*0020*/  LDCU UR5, c[0x0][0x370] ;  /* 0x00006e00ff0577ac */ /* 0x000e6c0008000800 */
[----:B------:R-:W2:Y:S01]  /*0030*/  S2UR UR6, SR_CTAID.X ;  /* 0x00000000000679c3 */ /* 0x000ea20000002500 */
[----:B------:R-:W3:Y:S07]  /*0040*/  LDCU UR4, c[0x0][0x390] ;  /* 0x00007200ff0477ac */ /* 0x000eee0008000800 */
[----:B------:R-:W2:Y:S01]  /*0050*/  LDC R4, c[0x0][0x360] ;  /* 0x0000d800ff047b82 */ /* 0x000ea20000000800 */
[----:B---3--:R-:W-:Y:S01]  /*0060*/  UIADD3 UR4, UPT, UPT, UR4, -0x1, URZ ;  /* 0xffffffff04047890 */ /* 0x008fe2000fffe0ff */
[----:B0-----:R-:W-:-:S02]  /*0070*/  VIADD R3, R9, 0x1 ;  /* 0x0000000109037836 */ /* 0x001fc40000000000 */
[----:B--2---:R-:W-:-:S04]  /*0080*/  IMAD R2, R4, UR6, RZ ;  /* 0x0000000604027c24 */ /* 0x004fc8000f8e02ff */
[----:B------:R-:W-:-:S05]  /*0090*/  IMAD.IADD R6, R2, 0x1, R3 ;  /* 0x0000000102067824 */ /* 0x000fca00078e0203 */
[----:B------:R-:W-:-:S13]  /*00a0*/  ISETP.GE.AND P0, PT, R6, UR4, PT ;  /* 0x0000000406007c0c */ /* 0x000fda000bf06270 */
[----:B-1----:R-:W-:Y:S05]  /*00b0*/  @P0 EXIT ;  /* 0x000000000000094d */ /* 0x002fea0003800000 */
[----:B------:R-:W-:Y:S01]  /*00c0*/  IMAD R0, R4, UR5, RZ ;  /* 0x0000000504007c24 */ /* 0x000fe2000f8e02ff */
[----:B------:R-:W-:Y:S01]  /*00d0*/  UIADD3 UR5, UPT, UPT, UR5, UR6, URZ ;  /* 0x0000000605057290 */ /* 0x000fe2000fffe0ff */
[----:B------:R-:W-:Y:S01]  /*00e0*/  BSSY.RECONVERGENT B0, `(.L_x_0) ;  /* 0x0000036000007945 */ /* 0x000fe20003800200 */
[----:B------:R-:W0:Y:S01]  /*00f0*/  LDCU.64 UR6, c[0x0][0x358] ;  /* 0x00006b00ff0677ac */ /* 0x000e220008000a00 */
[----:B------:R-:W1:Y:S01]  /*0100*/  I2F.U32.RP R7, R0 ;  /* 0x0000000000077306 */ /* 0x000e620000209000 */
[----:B------:R-:W-:Y:S02]  /*0110*/  ISETP.NE.U32.AND P3, PT, R0, RZ, PT ;  /* 0x000000ff0000720c */ /* 0x000fe40003f65070 */
[----:B------:R-:W-:-:S05]  /*0120*/  IMAD R4, R4, UR5, RZ ;  /* 0x0000000504047c24 */ /* 0x000fca000f8e02ff */
[-C--:B------:R-:W-:Y:S02]  /*0130*/  VIADDMNMX R8, R3, R4.reuse, UR4, !PT ;  /* 0x0000000403087e46 */ /* 0x080fe4000f800104 */
[----:B------:R-:W-:Y:S02]  /*0140*/  LOP3.LUT R4, RZ, R4, RZ, 0x33, !PT ;  /* 0x00000004ff047212 */ /* 0x000fe400078e33ff */
[----:B------:R-:W-:Y:S02]  /*0150*/  IADD3 R3, PT, PT, RZ, -R0, RZ ;  /* 0x80000000ff037210 */ /* 0x000fe40007ffe0ff */
[----:B------:R-:W-:Y:S01]  /*0160*/  IADD3 R8, PT, PT, -R9, R8, R4 ;  /* 0x0000000809087210 */ /* 0x000fe20007ffe104 */
[----:B-1----:R-:W1:Y:S01]  /*0170*/  MUFU.RCP R7, R7 ;  /* 0x0000000700077308 */ /* 0x002e620000001000 */
[----:B------:R-:W-:Y:S02]  /*0180*/  IMAD.MOV.U32 R4, RZ, RZ, RZ ;  /* 0x000000ffff047224 */ /* 0x000fe400078e00ff */
[----:B------:R-:W-:Y:S01]  /*0190*/  ISETP.NE.AND P0, PT, R8, RZ, PT ;  /* 0x000000ff0800720c */ /* 0x000fe20003f05270 */
[----:B-1----:R-:W-:-:S06]  /*01a0*/  VIADD R5, R7, 0xffffffe ;  /* 0x0ffffffe07057836 */ /* 0x002fcc0000000000 */
[----:B------:R-:W1:Y:S02]  /*01b0*/  F2I.FTZ.U32.TRUNC.NTZ R5, R5 ;  /* 0x0000000500057305 */ /* 0x000e64000021f000 */
[----:B-1----:R-:W-:Y:S02]  /*01c0*/  IMAD R7, R3, R5, RZ ;  /* 0x0000000503077224 */ /* 0x002fe400078e02ff */
[C---:B------:R-:W-:Y:S02]  /*01d0*/  VIADD R3, R8.reuse, 0xffffffff ;  /* 0xffffffff08037836 */ /* 0x040fe40000000000 */
[----:B------:R-:W-:Y:S01]  /*01e0*/  @!P0 IADD3 R3, PT, PT, R8, RZ, RZ ;  /* 0x000000ff08038210 */ /* 0x000fe20007ffe0ff */
[----:B------:R-:W-:-:S06]  /*01f0*/  IMAD.HI.U32 R4, R5, R7, R4 ;  /* 0x0000000705047227 */ /* 0x000fcc00078e0004 */
[----:B------:R-:W-:-:S04]  /*0200*/  IMAD.HI.U32 R4, R4, R3, RZ ;  /* 0x0000000304047227 */ /* 0x000fc800078e00ff */
[----:B------:R-:W-:-:S04]  /*0210*/  IMAD.MOV R5, RZ, RZ, -R4 ;  /* 0x000000ffff057224 */ /* 0x000fc800078e0a04 */
[----:B------:R-:W-:-:S05]  /*0220*/  IMAD R3, R0, R5, R3 ;  /* 0x0000000500037224 */ /* 0x000fca00078e0203 */
[----:B------:R-:W-:-:S13]  /*0230*/  ISETP.GE.U32.AND P1, PT, R3, R0, PT ;  /* 0x000000000300720c */ /* 0x000fda0003f26070 */
[----:B------:R-:W-:Y:S01]  /*0240*/  @P1 IMAD.IADD R3, R3, 0x1, -R0 ;  /* 0x0000000103031824 */ /* 0x000fe200078e0a00 */
[----:B------:R-:W-:-:S04]  /*0250*/  @P1 IADD3 R4, PT, PT, R4, 0x1, RZ ;  /* 0x0000000104041810 */ /* 0x000fc80007ffe0ff */
[----:B------:R-:W-:Y:S02]  /*0260*/  ISETP.GE.U32.AND P2, PT, R3, R0, PT ;  /* 0x000000000300720c */ /* 0x000fe40003f46070 */
[----:B------:R-:W-:-:S11]  /*0270*/  SEL R3, RZ, 0x1, !P0 ;  /* 0x00000001ff037807 */ /* 0x000fd60004000000 */
[----:B------:R-:W-:Y:S01]  /*0280*/  @P2 VIADD R4, R4, 0x1 ;  /* 0x0000000104042836 */ /* 0x000fe20000000000 */
[----:B------:R-:W-:-:S05]  /*0290*/  @!P3 LOP3.LUT R4, RZ, R0, RZ, 0x33, !PT ;  /* 0x00000000ff04b212 */ /* 0x000fca00078e33ff */
[----:B------:R-:W-:-:S05]  /*02a0*/  IMAD.IADD R12, R3, 0x1, R4 ;  /* 0x00000001030c7824 */ /* 0x000fca00078e0204 */
[----:B------:R-:W-:-:S04]  /*02b0*/  LOP3.LUT R3, R12, 0x3, RZ, 0xc0, !PT ;  /* 0x000000030c037812 */ /* 0x000fc800078ec0ff */
[----:B------:R-:W-:Y:S02]  /*02c0*/  ISETP.NE.AND P0, PT, R3, 0x3, PT ;  /* 0x000000030300780c */ /* 0x000fe40003f05270 */
[----:B------:R-:W-:-:S11]  /*02d0*/  MOV R3, R6 ;  /* 0x0000000600037202 */ /* 0x000fd60000000f00 */
[----:B0-----:R-:W-:Y:S05]  /*02e0*/  @!P0 BRA `(.L_x_1) ;  /* 0x0000000000548947 */ /* 0x001fea0003800000 */
[----:B------:R-:W0:Y:S01]  /*02f0*/  LDC.64 R4, c[0x0][0x380] ;  /* 0x0000e000ff047b82 */ /* 0x000e220000000a00 */
[----:B------:R-:W-:Y:S01]  /*0300*/  VIADD R8, R12, 0x1 ;  /* 0x000000010c087836 */ /* 0x000fe20000000000 */
[----:B------:R-:W-:Y:S01]  /*0310*/  BSSY.RECONVERGENT B1, `(.L_x_2) ;  /* 0x0000011000017945 */ /* 0x000fe20003800200 */
[----:B------:R-:W-:-:S03]  /*0320*/  IMAD.IADD R13, R2, 0x1, R9 ;  /* 0x00000001020d7824 */ /* 0x000fc600078e0209 */
[----:B------:R-:W-:Y:S02]  /*0330*/  LOP3.LUT R8, R8, 0x3, RZ, 0xc0, !PT ;  /* 0x0000000308087812 */ /* 0x000fe400078ec0ff */
[----:B------:R-:W1:Y:S02]  /*0340*/  LDC.64 R6, c[0x0][0x388] ;  /* 0x0000e200ff067b82 */ /* 0x000e640000000a00 */
[----:B------:R-:W-:-:S07]  /*0350*/  IADD3 R2, PT, PT, -R8, RZ, RZ ;  /* 0x000000ff08027210 */ /* 0x000fce0007ffe1ff */
.L_x_3:
[----:B-1----:R-:W-:-:S05]  /*0360*/  IMAD.WIDE R10, R3, 0x4, R6 ;  /* 0x00000004030a7825 */ /* 0x002fca00078e0206 */
[----:B--2---:R-:W2:Y:S04]  /*0370*/  LDG.E R8, desc[UR6][R10.64] ;  /* 0x000000060a087981 */ /* 0x004ea8000c1e1900 */
[----:B------:R-:W2:Y:S01]  /*0380*/  LDG.E R9, desc[UR6][R10.64+-0x4] ;  /* 0xfffffc060a097981 */ /* 0x000ea2000c1e1900 */
[----:B------:R-:W-:Y:S02]  /*0390*/  VIADD R2, R2, 0x1 ;  /* 0x0000000102027836 */ /* 0x000fe40000000000 */
[----:B------:R-:W-:Y:S01]  /*03a0*/  IMAD.IADD R13, R0, 0x1, R13 ;  /* 0x00000001000d7824 */ /* 0x000fe200078e020d */
[----:B--2---:R-:W-:Y:S01]  /*03b0*/  ISETP.NE.AND P0, PT, R8, R9, PT ;  /* 0x000000090800720c */ /* 0x004fe20003f05270 */
[----:B0-----:R-:W-:Y:S01]  /*03c0*/  IMAD.WIDE R8, R3, 0x4, R4 ;  /* 0x0000000403087825 */ /* 0x001fe200078e0204 */
[----:B------:R-:W-:-:S02]  /*03d0*/  IADD3 R3, PT, PT, R0, R3, RZ ;  /* 0x0000000300037210 */ /* 0x000fc40007ffe0ff */
[----:B------:R-:W-:Y:S02]  /*03e0*/  SEL R15, RZ, 0x1, !P0 ;  /* 0x00000001ff0f7807 */ /* 0x000fe40004000000 */
[----:B------:R-:W-:-:S03]  /*03f0*/  ISETP.NE.AND P0, PT, R2, RZ, PT ;  /* 0x000000ff0200720c */ /* 0x000fc60003f05270 */
[----:B------:R2:W-:Y:S10]  /*0400*/  STG.E desc[UR6][R8.64], R15 ;  /* 0x0000000f08007986 */ /* 0x0005f4000c101906 */
[----:B------:R-:W-:Y:S05]  /*0410*/  @P0 BRA `(.L_x_3) ;  /* 0xfffffffc00d00947 */ /* 0x000fea000383ffff */
[----:B------:R-:W-:Y:S05]  /*0420*/  BSYNC.RECONVERGENT B1 ;  /* 0x0000000000017941 */ /* 0x000fea0003800200 */
.L_x_2:
[----:B------:R-:W-:-:S07]  /*0430*/  VIADD R3, R13, 0x1 ;  /* 0x000000010d037836 */ /* 0x000fce0000000000 */
.L_x_1:
[----:B------:R-:W-:Y:S05]  /*0440*/  BSYNC.RECONVERGENT B0 ;  /* 0x0000000000007941 */ /* 0x000fea0003800200 */
.L_x_0:
[----:B------:R-:W-:-:S13]  /*0450*/  ISETP.GE.U32.AND P0, PT, R12, 0x3, PT ;  /* 0x000000030c00780c */ /* 0x000fda0003f06070 */
[----:B------:R-:W-:Y:S05]  /*0460*/  @!P0 EXIT ;  /* 0x000000000000894d */ /* 0x000fea0003800000 */
.L_x_4:
[----:B------:R-:W2:Y:S02]  /*0470*/  LDC.64 R4, c[0x0][0x388] ;  /* 0x0000e200ff047b82 */ /* 0x000ea40000000a00 */
[----:B--2---:R-:W-:-:S06]  /*0480*/  IMAD.WIDE R8, R3, 0x4, R4 ;  /* 0x0000000403087825 */ /* 0x004fcc00078e0204 */
[----:B0-----:R-:W0:Y:S01]  /*0490*/  LDC.64 R4, c[0x0][0x380] ;  /* 0x0000e000ff047b82 */ /* 0x001e220000000a00 */
[----:B------:R-:W2:Y:S04]  /*04a0*/  LDG.E R2, desc[UR6][R8.64] ;  /* 0x0000000608027981 */ /* 0x000ea8000c1e1900 */
[----:B------:R-:W2:Y:S01]  /*04b0*/  LDG.E R7, desc[UR6][R8.64+-0x4] ;  /* 0xfffffc0608077981 */ /* 0x000ea2000c1e1900 */
[----:B0-----:R-:W-:-:S04]  /*04c0*/  IMAD.WIDE R10, R3, 0x4, R4 ;  /* 0x00000004030a7825 */ /* 0x001fc800078e0204 */
[----:B------:R-:W-:Y:S01]  /*04d0*/  IMAD.WIDE R4, R0, 0x4, R8 ;  /* 0x0000000400047825 */ /* 0x000fe200078e0208 */
[----:B--2---:R-:W-:-:S04]  /*04e0*/  ISETP.NE.AND P0, PT, R2, R7, PT ;  /* 0x000000070200720c */ /* 0x004fc80003f05270 */
[----:B------:R-:W-:-:S05]  /*04f0*/  SEL R13, RZ, 0x1, !P0 ;  /* 0x00000001ff0d7807 */ /* 0x000fca0004000000 */
[----:B------:R0:W-:Y:S04]  /*0500*/  STG.E desc[UR6][R10.64], R13 ;  /* 0x0000000d0a007986 */ /* 0x0001e8000c101906 */
[----:B------:R-:W2:Y:S04]  /*0510*/  LDG.E R2, desc[UR6][R4.64] ;  /* 0x0000000604027981 */ /* 0x000ea8000c1e1900 */
[----:B------:R-:W2:Y:S01]  /*0520*/  LDG.E R7, desc[UR6][R4.64+-0x4] ;  /* 0xfffffc0604077981 */ /* 0x000ea2000c1e1900 */
[----:B------:R-:W-:Y:S01]  /*0530*/  IMAD.WIDE R8, R0, 0x4, R4 ;  /* 0x0000000400087825 */ /* 0x000fe200078e0204 */
[----:B--2---:R-:W-:-:S03]  /*0540*/  ISETP.NE.AND P0, PT, R2, R7, PT ;  /* 0x000000070200720c */ /* 0x004fc60003f05270 */
[----:B------:R-:W-:Y:S01]  /*0550*/  IMAD.WIDE R6, R0, 0x4, R10 ;  /* 0x0000000400067825 */ /* 0x000fe200078e020a */
[----:B------:R-:W-:-:S05]  /*0560*/  SEL R15, RZ, 0x1, !P0 ;  /* 0x00000001ff0f7807 */ /* 0x000fca0004000000 */
[----:B------:R1:W-:Y:S04]  /*0570*/  STG.E desc[UR6][R6.64], R15 ;  /* 0x0000000f06007986 */ /* 0x0003e8000c101906 */
        /* <DEDUP_REMOVED lines=9> */
[C---:B-1----:R-:W-:Y:S01]  /*0610*/  IMAD.WIDE R6, R0.reuse, 0x4, R10 ;  /* 0x0000000400067825 */ /* 0x042fe200078e020a */
[----:B------:R-:W-:-:S02]  /*0620*/  LEA R3, R0, R3, 0x2 ;  /* 0x0000000300037211 */ /* 0x000fc400078e10ff */
[----:B--2---:R-:W-:-:S04]  /*0630*/  ISETP.NE.AND P0, PT, R2, R17, PT ;  /* 0x000000110200720c */ /* 0x004fc80003f05270 */
[----:B------:R-:W-:Y:S02]  /*0640*/  SEL R15, RZ, 0x1, !P0 ;  /* 0x00000001ff0f7807 */ /* 0x000fe40004000000 */
[----:B------:R-:W-:-:S03]  /*0650*/  ISETP.GE.AND P0, PT, R3, UR4, PT ;  /* 0x0000000403007c0c */ /* 0x000fc6000bf06270 */
[----:B------:R0:W-:Y:S10]  /*0660*/  STG.E desc[UR6][R6.64], R15 ;  /* 0x0000000f06007986 */ /* 0x0001f4000c101906 */
[----:B------:R-:W-:Y:S05]  /*0670*/  @!P0 BRA `(.L_x_4) ;  /* 0xfffffffc007c8947 */ /* 0x000fea000383ffff */
[----:B------:R-:W-:Y:S05]  /*0680*/  EXIT ;  /* 0x000000000000794d */ /* 0x000fea0003800000 */
.L_x_5:
[----:B------:R-:W-:-:S00]  /*0690*/  BRA `(.L_x_5) ;  /* 0xfffffffc00fc7947 */ /* 0x000fc0000383ffff */
[----:B------:R-:W-:-:S00]  /*06a0*/  NOP ;  /* 0x0000000000007918 */ /* 0x000fc00000000000 */
        /* <DEDUP_REMOVED lines=13> */
.L_x_6:


//--------------------- .nv.shared.reserved.0     --------------------------
	.section	.nv.shared.reserved.0,"aw",@nobits
	.weak		__nv_reservedSMEM_offset_0_alias
	.size		__nv_reservedSMEM_offset_0_alias, 0, 64
	.other		__nv_reservedSMEM_offset_0_alias,@"STO_CUDA_RESERVED_SHARED STV_DEFAULT"
__nv_reservedSMEM_offset_0_alias:
	.zero		0
	.zero		64


//--------------------- .nv.constant0._ZN7gunrock4util11markSegmentEPiS1_i --------------------------
	.section	.nv.constant0._ZN7gunrock4util11markSegmentEPiS1_i,"a",@progbits
	.sectionflags	@""
	.align	4
.nv.constant0._ZN7gunrock4util11markSegmentEPiS1_i:
	.zero		916


//--------------------- SYMBOLS --------------------------

	.type		.nv.reservedSmem.offset0,@object
	.size		.nv.reservedSmem.offset0,0x4
